//
// Generated by NVIDIA NVVM Compiler
//
// Compiler Build ID: CL-36424714
// Cuda compilation tools, release 13.0, V13.0.88
// Based on NVVM 20.0.0
//

.version 9.0
.target sm_100
.address_size 64

	// .globl	_Z10read_writePK6float4PS_m

.visible .entry _Z10read_writePK6float4PS_m(
	.param .u64 .ptr .align 1 _Z10read_writePK6float4PS_m_param_0,
	.param .u64 .ptr .align 1 _Z10read_writePK6float4PS_m_param_1,
	.param .u64 _Z10read_writePK6float4PS_m_param_2
)
{
	.reg .pred 	%p<3>;
	.reg .b32 	%r<10>;
	.reg .b32 	%f<5>;
	.reg .b64 	%rd<13>;

	ld.param.u64 	%rd6, [_Z10read_writePK6float4PS_m_param_0];
	ld.param.u64 	%rd7, [_Z10read_writePK6float4PS_m_param_1];
	ld.param.u64 	%rd8, [_Z10read_writePK6float4PS_m_param_2];
	mov.u32 	%r1, %ntid.x;
	mov.u32 	%r6, %ctaid.x;
	mov.u32 	%r7, %tid.x;
	mad.lo.s32 	%r9, %r6, %r1, %r7;
	cvt.u64.u32 	%rd12, %r9;
	setp.le.u64 	%p1, %rd8, %rd12;
	@%p1 bra 	$L__BB0_3;
	mov.u32 	%r8, %nctaid.x;
	mul.lo.s32 	%r3, %r8, %r1;
	cvta.to.global.u64 	%rd2, %rd6;
	cvta.to.global.u64 	%rd3, %rd7;
$L__BB0_2:
	shl.b64 	%rd9, %rd12, 4;
	add.s64 	%rd10, %rd3, %rd9;
	add.s64 	%rd11, %rd2, %rd9;
	ld.global.nc.v4.f32 	{%f1, %f2, %f3, %f4}, [%rd11];
	st.global.v4.f32 	[%rd10], {%f1, %f2, %f3, %f4};
	add.s32 	%r9, %r9, %r3;
	cvt.u64.u32 	%rd12, %r9;
	setp.gt.u64 	%p2, %rd8, %rd12;
	@%p2 bra 	$L__BB0_2;
$L__BB0_3:
	ret;

}
	// .globl	_Z5writeP6float4m
.visible .entry _Z5writeP6float4m(
	.param .u64 .ptr .align 1 _Z5writeP6float4m_param_0,
	.param .u64 _Z5writeP6float4m_param_1
)
{
	.reg .pred 	%p<3>;
	.reg .b32 	%r<10>;
	.reg .b32 	%f<2>;
	.reg .b64 	%rd<10>;

	ld.param.u64 	%rd5, [_Z5writeP6float4m_param_0];
	ld.param.u64 	%rd6, [_Z5writeP6float4m_param_1];
	mov.u32 	%r1, %ntid.x;
	mov.u32 	%r6, %ctaid.x;
	mov.u32 	%r7, %tid.x;
	mad.lo.s32 	%r9, %r6, %r1, %r7;
	cvt.u64.u32 	%rd9, %r9;
	setp.le.u64 	%p1, %rd6, %rd9;
	@%p1 bra 	$L__BB1_3;
	mov.u32 	%r8, %nctaid.x;
	mul.lo.s32 	%r3, %r8, %r1;
	cvta.to.global.u64 	%rd2, %rd5;
$L__BB1_2:
	shl.b64 	%rd7, %rd9, 4;
	add.s64 	%rd8, %rd2, %rd7;
	mov.f32 	%f1, 0f00000000;
	st.global.v4.f32 	[%rd8], {%f1, %f1, %f1, %f1};
	add.s32 	%r9, %r9, %r3;
	cvt.u64.u32 	%rd9, %r9;
	setp.gt.u64 	%p2, %rd6, %rd9;
	@%p2 bra 	$L__BB1_2;
$L__BB1_3:
	ret;

}


// ===== COMPILED SASS (sm_100) =====

	.target	sm_100

	.elftype	@"ET_EXEC"


//--------------------- .note.nv.tkinfo           --------------------------
	.section	.note.nv.tkinfo,"",@"SHT_NOTE"
	.sectionflags	@"SHF_NOTE_NV_TKINFO"
	.tkinfo
        /*0018*/ 	.word	0x00000002
        /*0030*/ 	.string	""
        /*0030*/ 	.string	"ptxas"
        /*0030*/ 	.string	"Cuda compilation tools, release 13.0, V13.0.88"
        /*0030*/ 	.string	"Build cuda_13.0.r13.0/compiler.36424714_0"
        /*0030*/ 	.string	"-arch sm_100 -m 64 "



//--------------------- .note.nv.cuinfo           --------------------------
	.section	.note.nv.cuinfo,"",@"SHT_NOTE"
	.sectionflags	@"SHF_NOTE_NV_CUINFO"
        /*0018*/ 	.short	0x0002
        /*001a*/ 	.short	0x0064
        /*001c*/ 	.short	0x0082
	.zero		2


//--------------------- .nv.info                  --------------------------
	.section	.nv.info,"",@"SHT_CUDA_INFO"
	.align	4


	//----- nvinfo : EIATTR_REGCOUNT
	.align		4
        /*0000*/ 	.byte	0x04, 0x2f
        /*0002*/ 	.short	(.L_1 - .L_0)
	.align		4
.L_0:
        /*0004*/ 	.word	index@(_Z10read_writePK6float4PS_m)
        /*0008*/ 	.word	0x0000000e


	//----- nvinfo : EIATTR_FRAME_SIZE
	.align		4
.L_1:
        /*000c*/ 	.byte	0x04, 0x11
        /*000e*/ 	.short	(.L_3 - .L_2)
	.align		4
.L_2:
        /*0010*/ 	.word	index@(_Z10read_writePK6float4PS_m)
        /*0014*/ 	.word	0x00000000


	//----- nvinfo : EIATTR_REGCOUNT
	.align		4
.L_3:
        /*0018*/ 	.byte	0x04, 0x2f
        /*001a*/ 	.short	(.L_5 - .L_4)
	.align		4
.L_4:
        /*001c*/ 	.word	index@(_Z5writeP6float4m)
        /*0020*/ 	.word	0x00000008


	//----- nvinfo : EIATTR_FRAME_SIZE
	.align		4
.L_5:
        /*0024*/ 	.byte	0x04, 0x11
        /*0026*/ 	.short	(.L_7 - .L_6)
	.align		4
.L_6:
        /*0028*/ 	.word	index@(_Z5writeP6float4m)
        /*002c*/ 	.word	0x00000000


	//----- nvinfo : EIATTR_MIN_STACK_SIZE
	.align		4
.L_7:
        /*0030*/ 	.byte	0x04, 0x12
        /*0032*/ 	.short	(.L_9 - .L_8)
	.align		4
.L_8:
        /*0034*/ 	.word	index@(_Z5writeP6float4m)
        /*0038*/ 	.word	0x00000000


	//----- nvinfo : EIATTR_MIN_STACK_SIZE
	.align		4
.L_9:
        /*003c*/ 	.byte	0x04, 0x12
        /*003e*/ 	.short	(.L_11 - .L_10)
	.align		4
.L_10:
        /*0040*/ 	.word	index@(_Z10read_writePK6float4PS_m)
        /*0044*/ 	.word	0x00000000
.L_11:


//--------------------- .nv.compat                --------------------------
	.section	.nv.compat,"",@"SHT_CUDA_COMPAT_INFO"
	.align	4
        /*0000*/ 	.byte	0x02, 0x09, 0x00, 0x00, 0x02, 0x02, 0x01, 0x00, 0x02, 0x05, 0x05, 0x00, 0x03, 0x07, 0x01, 0x01
        /*0010*/ 	.byte	0x02, 0x03, 0x00, 0x00, 0x02, 0x06, 0x01, 0x00, 0x04, 0x0b, 0x08, 0x00, 0x09, 0x00, 0x00, 0x00
        /*0020*/ 	.byte	0x00, 0x00, 0x00, 0x00


//--------------------- .nv.info._Z5writeP6float4m --------------------------
	.section	.nv.info._Z5writeP6float4m,"",@"SHT_CUDA_INFO"
	.sectionflags	@""
	.align	4


	//----- nvinfo : EIATTR_CUDA_API_VERSION
	.align		4
        /*0000*/ 	.byte	0x04, 0x37
        /*0002*/ 	.short	(.L_13 - .L_12)
.L_12:
        /*0004*/ 	.word	0x00000082


	//----- nvinfo : EIATTR_KPARAM_INFO
	.align		4
.L_13:
        /*0008*/ 	.byte	0x04, 0x17
        /*000a*/ 	.short	(.L_15 - .L_14)
.L_14:
        /*000c*/ 	.word	0x00000000
        /*0010*/ 	.short	0x0001
        /*0012*/ 	.short	0x0008
        /*0014*/ 	.byte	0x00, 0xf0, 0x21, 0x00


	//----- nvinfo : EIATTR_KPARAM_INFO
	.align		4
.L_15:
        /*0018*/ 	.byte	0x04, 0x17
        /*001a*/ 	.short	(.L_17 - .L_16)
.L_16:
        /*001c*/ 	.word	0x00000000
        /*0020*/ 	.short	0x0000
        /*0022*/ 	.short	0x0000
        /*0024*/ 	.byte	0x00, 0xf5, 0x21, 0x00


	//----- nvinfo : EIATTR_SPARSE_MMA_MASK
	.align		4
.L_17:
        /*0028*/ 	.byte	0x03, 0x50
        /*002a*/ 	.short	0x0000


	//----- nvinfo : EIATTR_MAXREG_COUNT
	.align		4
        /*002c*/ 	.byte	0x03, 0x1b
        /*002e*/ 	.short	0x00ff


	//----- nvinfo : EIATTR_MERCURY_ISA_VERSION
	.align		4
        /*0030*/ 	.byte	0x03, 0x5f
        /*0032*/ 	.short	0x0101


	//----- nvinfo : EIATTR_VRC_CTA_INIT_COUNT
	.align		4
        /*0034*/ 	.byte	0x02, 0x4a
	.zero		1
	.zero		1


	//----- nvinfo : EIATTR_EXIT_INSTR_OFFSETS
	.align		4
        /*0038*/ 	.byte	0x04, 0x1c
        /*003a*/ 	.short	(.L_19 - .L_18)


	//   ....[0]....
.L_18:
        /*003c*/ 	.word	0x00000080


	//   ....[1]....
        /*0040*/ 	.word	0x00000170


	//----- nvinfo : EIATTR_CRS_STACK_SIZE
	.align		4
.L_19:
        /*0044*/ 	.byte	0x04, 0x1e
        /*0046*/ 	.short	(.L_21 - .L_20)
.L_20:
        /*0048*/ 	.word	0x00000000


	//----- nvinfo : EIATTR_CBANK_PARAM_SIZE
	.align		4
.L_21:
        /*004c*/ 	.byte	0x03, 0x19
        /*004e*/ 	.short	0x0010


	//----- nvinfo : EIATTR_PARAM_CBANK
	.align		4
        /*0050*/ 	.byte	0x04, 0x0a
        /*0052*/ 	.short	(.L_23 - .L_22)
	.align		4
.L_22:
        /*0054*/ 	.word	index@(.nv.constant0._Z5writeP6float4m)
        /*0058*/ 	.short	0x0380
        /*005a*/ 	.short	0x0010


	//----- nvinfo : EIATTR_SW_WAR
	.align		4
.L_23:
        /*005c*/ 	.byte	0x04, 0x36
        /*005e*/ 	.short	(.L_25 - .L_24)
.L_24:
        /*0060*/ 	.word	0x00000008
.L_25:


//--------------------- .nv.info._Z10read_writePK6float4PS_m --------------------------
	.section	.nv.info._Z10read_writePK6float4PS_m,"",@"SHT_CUDA_INFO"
	.sectionflags	@""
	.align	4


	//----- nvinfo : EIATTR_CUDA_API_VERSION
	.align		4
        /*0000*/ 	.byte	0x04, 0x37
        /*0002*/ 	.short	(.L_27 - .L_26)
.L_26:
        /*0004*/ 	.word	0x00000082


	//----- nvinfo : EIATTR_KPARAM_INFO
	.align		4
.L_27:
        /*0008*/ 	.byte	0x04, 0x17
        /*000a*/ 	.short	(.L_29 - .L_28)
.L_28:
        /*000c*/ 	.word	0x00000000
        /*0010*/ 	.short	0x0002
        /*0012*/ 	.short	0x0010
        /*0014*/ 	.byte	0x00, 0xf0, 0x21, 0x00


	//----- nvinfo : EIATTR_KPARAM_INFO
	.align		4
.L_29:
        /*0018*/ 	.byte	0x04, 0x17
        /*001a*/ 	.short	(.L_31 - .L_30)
.L_30:
        /*001c*/ 	.word	0x00000000
        /*0020*/ 	.short	0x0001
        /*0022*/ 	.short	0x0008
        /*0024*/ 	.byte	0x00, 0xf5, 0x21, 0x00


	//----- nvinfo : EIATTR_KPARAM_INFO
	.align		4
.L_31:
        /*0028*/ 	.byte	0x04, 0x17
        /*002a*/ 	.short	(.L_33 - .L_32)
.L_32:
        /*002c*/ 	.word	0x00000000
        /*0030*/ 	.short	0x0000
        /*0032*/ 	.short	0x0000
        /*0034*/ 	.byte	0x00, 0xf5, 0x21, 0x00


	//----- nvinfo : EIATTR_SPARSE_MMA_MASK
	.align		4
.L_33:
        /*0038*/ 	.byte	0x03, 0x50
        /*003a*/ 	.short	0x0000


	//----- nvinfo : EIATTR_MAXREG_COUNT
	.align		4
        /*003c*/ 	.byte	0x03, 0x1b
        /*003e*/ 	.short	0x00ff


	//----- nvinfo : EIATTR_MERCURY_ISA_VERSION
	.align		4
        /*0040*/ 	.byte	0x03, 0x5f
        /*0042*/ 	.short	0x0101


	//----- nvinfo : EIATTR_VRC_CTA_INIT_COUNT
	.align		4
        /*0044*/ 	.byte	0x02, 0x4a
	.zero		1
	.zero		1


	//----- nvinfo : EIATTR_EXIT_INSTR_OFFSETS
	.align		4
        /*0048*/ 	.byte	0x04, 0x1c
        /*004a*/ 	.short	(.L_35 - .L_34)


	//   ....[0]....
.L_34:
        /*004c*/ 	.word	0x00000080


	//   ....[1]....
        /*0050*/ 	.word	0x000001c0


	//----- nvinfo : EIATTR_CRS_STACK_SIZE
	.align		4
.L_35:
        /*0054*/ 	.byte	0x04, 0x1e
        /*0056*/ 	.short	(.L_37 - .L_36)
.L_36:
        /*0058*/ 	.word	0x00000000


	//----- nvinfo : EIATTR_CBANK_PARAM_SIZE
	.align		4
.L_37:
        /*005c*/ 	.byte	0x03, 0x19
        /*005e*/ 	.short	0x0018


	//----- nvinfo : EIATTR_PARAM_CBANK
	.align		4
        /*0060*/ 	.byte	0x04, 0x0a
        /*0062*/ 	.short	(.L_39 - .L_38)
	.align		4
.L_38:
        /*0064*/ 	.word	index@(.nv.constant0._Z10read_writePK6float4PS_m)
        /*0068*/ 	.short	0x0380
        /*006a*/ 	.short	0x0018


	//----- nvinfo : EIATTR_SW_WAR
	.align		4
.L_39:
        /*006c*/ 	.byte	0x04, 0x36
        /*006e*/ 	.short	(.L_41 - .L_40)
.L_40:
        /*0070*/ 	.word	0x00000008
.L_41:


//--------------------- .nv.callgraph             --------------------------
	.section	.nv.callgraph,"",@"SHT_CUDA_CALLGRAPH"
	.align	4
	.sectionentsize	8
	.align		4
        /*0000*/ 	.word	0x00000000
	.align		4
        /*0004*/ 	.word	0xffffffff
	.align		4
        /*0008*/ 	.word	0x00000000
	.align		4
        /*000c*/ 	.word	0xfffffffe
	.align		4
        /*0010*/ 	.word	0x00000000
	.align		4
        /*0014*/ 	.word	0xfffffffd
	.align		4
        /*0018*/ 	.word	0x00000000
	.align		4
        /*001c*/ 	.word	0xfffffffc


//--------------------- .text._Z5writeP6float4m   --------------------------
	.section	.text._Z5writeP6float4m,"ax",@progbits
	.align	128
        .global         _Z5writeP6float4m
        .type           _Z5writeP6float4m,@function
        .size           _Z5writeP6float4m,(.L_x_4 - _Z5writeP6float4m)
        .other          _Z5writeP6float4m,@"STO_CUDA_ENTRY STV_DEFAULT"
_Z5writeP6float4m:
.text._Z5writeP6float4m:
[----:B------:R-:W-:Y:S01]  /*0000*/  LDC R1, c[0x0][0x37c] ;  /* 0x0000df00ff017b82 */ /* 0x000fe20000000800 */
[----:B------:R-:W0:Y:S01]  /*0010*/  S2R R0, SR_CTAID.X ;  /* 0x0000000000007919 */ /* 0x000e220000002500 */
[----:B------:R-:W0:Y:S01]  /*0020*/  LDCU UR4, c[0x0][0x360] ;  /* 0x00006c00ff0477ac */ /* 0x000e220008000800 */
[----:B------:R-:W0:Y:S01]  /*0030*/  S2R R3, SR_TID.X ;  /* 0x0000000000037919 */ /* 0x000e220000002100 */
[----:B------:R-:W1:Y:S01]  /*0040*/  LDCU.64 UR8, c[0x0][0x388] ;  /* 0x00007100ff0877ac */ /* 0x000e620008000a00 */
[----:B0-----:R-:W-:-:S05]  /*0050*/  IMAD R0, R0, UR4, R3 ;  /* 0x0000000400007c24 */ /* 0x001fca000f8e0203 */
[----:B-1----:R-:W-:-:S04]  /*0060*/  ISETP.GE.U32.AND P0, PT, R0, UR8, PT ;  /* 0x0000000800007c0c */ /* 0x002fc8000bf06070 */
[----:B------:R-:W-:-:S13]  /*0070*/  ISETP.GE.U32.AND.EX P0, PT, RZ, UR9, PT, P0 ;  /* 0x00000009ff007c0c */ /* 0x000fda000bf06100 */
[----:B------:R-:W-:Y:S05]  /*0080*/  @P0 EXIT ;  /* 0x000000000000094d */ /* 0x000fea0003800000 */
[----:B------:R-:W0:Y:S01]  /*0090*/  LDCU UR5, c[0x0][0x370] ;  /* 0x00006e00ff0577ac */ /* 0x000e220008000800 */
[----:B------:R-:W-:Y:S02]  /*00a0*/  IMAD.MOV.U32 R4, RZ, RZ, R0 ;  /* 0x000000ffff047224 */ /* 0x000fe400078e0000 */
[----:B------:R-:W-:Y:S01]  /*00b0*/  IMAD.MOV.U32 R5, RZ, RZ, RZ ;  /* 0x000000ffff057224 */ /* 0x000fe200078e00ff */
[----:B------:R-:W1:Y:S01]  /*00c0*/  LDCU.64 UR6, c[0x0][0x358] ;  /* 0x00006b00ff0677ac */ /* 0x000e620008000a00 */
[----:B------:R-:W2:Y:S01]  /*00d0*/  LDCU.64 UR10, c[0x0][0x380] ;  /* 0x00007000ff0a77ac */ /* 0x000ea20008000a00 */
[----:B0-----:R-:W-:-:S12]  /*00e0*/  UIMAD UR4, UR4, UR5, URZ ;  /* 0x00000005040472a4 */ /* 0x001fd8000f8e02ff */
.L_x_0:
[----:B--2---:R-:W-:-:S04]  /*00f0*/  LEA R2, P0, R4, UR10, 0x4 ;  /* 0x0000000a04027c11 */ /* 0x004fc8000f8020ff */
[----:B------:R-:W-:Y:S01]  /*0100*/  LEA.HI.X R3, R4, UR11, R5, 0x4, P0 ;  /* 0x0000000b04037c11 */ /* 0x000fe200080f2405 */
[----:B------:R-:W-:-:S04]  /*0110*/  VIADD R4, R0, UR4 ;  /* 0x0000000400047c36 */ /* 0x000fc80008000000 */
[----:B-1----:R0:W-:Y:S01]  /*0120*/  STG.E.128 desc[UR6][R2.64], RZ ;  /* 0x000000ff02007986 */ /* 0x0021e2000c101d06 */
[----:B------:R-:W-:Y:S01]  /*0130*/  ISETP.GE.U32.AND P0, PT, R4, UR8, PT ;  /* 0x0000000804007c0c */ /* 0x000fe2000bf06070 */
[----:B------:R-:W-:-:S03]  /*0140*/  IMAD.MOV.U32 R0, RZ, RZ, R4 ;  /* 0x000000ffff007224 */ /* 0x000fc600078e0004 */
[----:B------:R-:W-:-:S13]  /*0150*/  ISETP.GE.U32.AND.EX P0, PT, RZ, UR9, PT, P0 ;  /* 0x00000009ff007c0c */ /* 0x000fda000bf06100 */
[----:B0-----:R-:W-:Y:S05]  /*0160*/  @!P0 BRA `(.L_x_0) ;  /* 0xfffffffc00e08947 */ /* 0x001fea000383ffff */
[----:B------:R-:W-:Y:S05]  /*0170*/  EXIT ;  /* 0x000000000000794d */ /* 0x000fea0003800000 */
.L_x_1:
[----:B------:R-:W-:-:S00]  /*0180*/  BRA `(.L_x_1) ;  /* 0xfffffffc00fc7947 */ /* 0x000fc0000383ffff */
[----:B------:R-:W-:-:S00]  /*0190*/  NOP ;  /* 0x0000000000007918 */ /* 0x000fc00000000000 */
        /* <DEDUP_REMOVED lines=14> */
.L_x_4:


//--------------------- .text._Z10read_writePK6float4PS_m --------------------------
	.section	.text._Z10read_writePK6float4PS_m,"ax",@progbits
	.align	128
        .global         _Z10read_writePK6float4PS_m
        .type           _Z10read_writePK6float4PS_m,@function
        .size           _Z10read_writePK6float4PS_m,(.L_x_5 - _Z10read_writePK6float4PS_m)
        .other          _Z10read_writePK6float4PS_m,@"STO_CUDA_ENTRY STV_DEFAULT"
_Z10read_writePK6float4PS_m:
.text._Z10read_writePK6float4PS_m:
        /* <DEDUP_REMOVED lines=13> */
[----:B------:R-:W2:Y:S01]  /*00d0*/  LDCU.128 UR12, c[0x0][0x380] ;  /* 0x00007000ff0c77ac */ /* 0x000ea20008000c00 */
[----:B0-----:R-:W-:-:S12]  /*00e0*/  UIMAD UR4, UR4, UR5, URZ ;  /* 0x00000005040472a4 */ /* 0x001fd8000f8e02ff */
.L_x_2:
[C---:B0-----:R-:W-:Y:S01]  /*00f0*/  IMAD.SHL.U32 R4, R6.reuse, 0x10, RZ ;  /* 0x0000001006047824 */ /* 0x041fe200078e00ff */
[----:B------:R-:W-:-:S04]  /*0100*/  SHF.L.U64.HI R5, R6, 0x4, R7 ;  /* 0x0000000406057819 */ /* 0x000fc80000010207 */
[----:B--2---:R-:W-:-:S04]  /*0110*/  IADD3 R2, P0, PT, R4, UR12, RZ ;  /* 0x0000000c04027c10 */ /* 0x004fc8000ff1e0ff */
[----:B------:R-:W-:-:S05]  /*0120*/  IADD3.X R3, PT, PT, R5, UR13, RZ, P0, !PT ;  /* 0x0000000d05037c10 */ /* 0x000fca00087fe4ff */
[----:B-1----:R-:W2:Y:S01]  /*0130*/  LDG.E.128.CONSTANT R8, desc[UR6][R2.64] ;  /* 0x0000000602087981 */ /* 0x002ea2000c1e9d00 */
[----:B------:R-:W-:Y:S01]  /*0140*/  IADD3 R4, P0, PT, R4, UR14, RZ ;  /* 0x0000000e04047c10 */ /* 0x000fe2000ff1e0ff */
[----:B------:R-:W-:-:S03]  /*0150*/  VIADD R6, R0, UR4 ;  /* 0x0000000400067c36 */ /* 0x000fc60008000000 */
[----:B------:R-:W-:Y:S01]  /*0160*/  IADD3.X R5, PT, PT, R5, UR15, RZ, P0, !PT ;  /* 0x0000000f05057c10 */ /* 0x000fe200087fe4ff */
[----:B------:R-:W-:Y:S01]  /*0170*/  IMAD.MOV.U32 R0, RZ, RZ, R6 ;  /* 0x000000ffff007224 */ /* 0x000fe200078e0006 */
[----:B------:R-:W-:-:S04]  /*0180*/  ISETP.GE.U32.AND P0, PT, R6, UR8, PT ;  /* 0x0000000806007c0c */ /* 0x000fc8000bf06070 */
[----:B------:R-:W-:Y:S01]  /*0190*/  ISETP.GE.U32.AND.EX P0, PT, RZ, UR9, PT, P0 ;  /* 0x00000009ff007c0c */ /* 0x000fe2000bf06100 */
[----:B--2---:R0:W-:-:S12]  /*01a0*/  STG.E.128 desc[UR6][R4.64], R8 ;  /* 0x0000000804007986 */ /* 0x0041d8000c101d06 */
[----:B------:R-:W-:Y:S05]  /*01b0*/  @!P0 BRA `(.L_x_2) ;  /* 0xfffffffc00cc8947 */ /* 0x000fea000383ffff */
[----:B------:R-:W-:Y:S05]  /*01c0*/  EXIT ;  /* 0x000000000000794d */ /* 0x000fea0003800000 */
.L_x_3:
        /* <DEDUP_REMOVED lines=11> */
.L_x_5:


//--------------------- .nv.shared.reserved.0     --------------------------
	.section	.nv.shared.reserved.0,"aw",@nobits
	.weak		__nv_reservedSMEM_offset_0_alias
	.size		__nv_reservedSMEM_offset_0_alias, 0, 64
	.other		__nv_reservedSMEM_offset_0_alias,@"STO_CUDA_RESERVED_SHARED STV_DEFAULT"
__nv_reservedSMEM_offset_0_alias:
	.zero		0
	.zero		64


//--------------------- .nv.constant0._Z5writeP6float4m --------------------------
	.section	.nv.constant0._Z5writeP6float4m,"a",@progbits
	.sectionflags	@""
	.align	4
.nv.constant0._Z5writeP6float4m:
	.zero		912


//--------------------- .nv.constant0._Z10read_writePK6float4PS_m --------------------------
	.section	.nv.constant0._Z10read_writePK6float4PS_m,"a",@progbits
	.sectionflags	@""
	.align	4
.nv.constant0._Z10read_writePK6float4PS_m:
	.zero		920


//--------------------- SYMBOLS --------------------------

	.type		.nv.reservedSmem.offset0,@object
	.size		.nv.reservedSmem.offset0,0x4
